//
// Generated by NVIDIA NVVM Compiler
//
// Compiler Build ID: CL-36424714
// Cuda compilation tools, release 13.0, V13.0.88
// Based on NVVM 20.0.0
//

.version 9.0
.target sm_100
.address_size 64

	// .globl	_Z12mat_hadamardPfS_S_ii

.visible .entry _Z12mat_hadamardPfS_S_ii(
	.param .u64 .ptr .align 1 _Z12mat_hadamardPfS_S_ii_param_0,
	.param .u64 .ptr .align 1 _Z12mat_hadamardPfS_S_ii_param_1,
	.param .u64 .ptr .align 1 _Z12mat_hadamardPfS_S_ii_param_2,
	.param .u32 _Z12mat_hadamardPfS_S_ii_param_3,
	.param .u32 _Z12mat_hadamardPfS_S_ii_param_4
)
{
	.reg .pred 	%p<4>;
	.reg .b32 	%r<6>;
	.reg .b32 	%f<4>;
	.reg .b64 	%rd<11>;

	ld.param.u64 	%rd1, [_Z12mat_hadamardPfS_S_ii_param_0];
	ld.param.u64 	%rd2, [_Z12mat_hadamardPfS_S_ii_param_1];
	ld.param.u64 	%rd3, [_Z12mat_hadamardPfS_S_ii_param_2];
	ld.param.u32 	%r2, [_Z12mat_hadamardPfS_S_ii_param_3];
	ld.param.u32 	%r3, [_Z12mat_hadamardPfS_S_ii_param_4];
	mov.u32 	%r4, %tid.x;
	mov.u32 	%r5, %tid.y;
	mad.lo.s32 	%r1, %r3, %r4, %r5;
	setp.ge.s32 	%p1, %r4, %r2;
	setp.ge.s32 	%p2, %r5, %r3;
	or.pred  	%p3, %p1, %p2;
	@%p3 bra 	$L__BB0_2;
	cvta.to.global.u64 	%rd4, %rd1;
	cvta.to.global.u64 	%rd5, %rd2;
	cvta.to.global.u64 	%rd6, %rd3;
	mul.wide.s32 	%rd7, %r1, 4;
	add.s64 	%rd8, %rd4, %rd7;
	ld.global.f32 	%f1, [%rd8];
	add.s64 	%rd9, %rd5, %rd7;
	ld.global.f32 	%f2, [%rd9];
	mul.f32 	%f3, %f1, %f2;
	add.s64 	%rd10, %rd6, %rd7;
	st.global.f32 	[%rd10], %f3;
$L__BB0_2:
	ret;

}


// ===== COMPILED SASS (sm_100) =====

	.target	sm_100

	.elftype	@"ET_EXEC"


//--------------------- .note.nv.tkinfo           --------------------------
	.section	.note.nv.tkinfo,"",@"SHT_NOTE"
	.sectionflags	@"SHF_NOTE_NV_TKINFO"
	.tkinfo
        /*0018*/ 	.word	0x00000002
        /*0030*/ 	.string	""
        /*0030*/ 	.string	"ptxas"
        /*0030*/ 	.string	"Cuda compilation tools, release 13.0, V13.0.88"
        /*0030*/ 	.string	"Build cuda_13.0.r13.0/compiler.36424714_0"
        /*0030*/ 	.string	"-arch sm_100 -m 64 "



//--------------------- .note.nv.cuinfo           --------------------------
	.section	.note.nv.cuinfo,"",@"SHT_NOTE"
	.sectionflags	@"SHF_NOTE_NV_CUINFO"
        /*0018*/ 	.short	0x0002
        /*001a*/ 	.short	0x0064
        /*001c*/ 	.short	0x0082
	.zero		2


//--------------------- .nv.info                  --------------------------
	.section	.nv.info,"",@"SHT_CUDA_INFO"
	.align	4


	//----- nvinfo : EIATTR_REGCOUNT
	.align		4
        /*0000*/ 	.byte	0x04, 0x2f
        /*0002*/ 	.short	(.L_1 - .L_0)
	.align		4
.L_0:
        /*0004*/ 	.word	index@(_Z12mat_hadamardPfS_S_ii)
        /*0008*/ 	.word	0x0000000c


	//----- nvinfo : EIATTR_FRAME_SIZE
	.align		4
.L_1:
        /*000c*/ 	.byte	0x04, 0x11
        /*000e*/ 	.short	(.L_3 - .L_2)
	.align		4
.L_2:
        /*0010*/ 	.word	index@(_Z12mat_hadamardPfS_S_ii)
        /*0014*/ 	.word	0x00000000


	//----- nvinfo : EIATTR_MIN_STACK_SIZE
	.align		4
.L_3:
        /*0018*/ 	.byte	0x04, 0x12
        /*001a*/ 	.short	(.L_5 - .L_4)
	.align		4
.L_4:
        /*001c*/ 	.word	index@(_Z12mat_hadamardPfS_S_ii)
        /*0020*/ 	.word	0x00000000
.L_5:


//--------------------- .nv.compat                --------------------------
	.section	.nv.compat,"",@"SHT_CUDA_COMPAT_INFO"
	.align	4
        /*0000*/ 	.byte	0x02, 0x09, 0x00, 0x00, 0x02, 0x02, 0x01, 0x00, 0x02, 0x05, 0x05, 0x00, 0x03, 0x07, 0x01, 0x01
        /*0010*/ 	.byte	0x02, 0x03, 0x00, 0x00, 0x02, 0x06, 0x01, 0x00, 0x04, 0x0b, 0x08, 0x00, 0x09, 0x00, 0x00, 0x00
        /*0020*/ 	.byte	0x00, 0x00, 0x00, 0x00


//--------------------- .nv.info._Z12mat_hadamardPfS_S_ii --------------------------
	.section	.nv.info._Z12mat_hadamardPfS_S_ii,"",@"SHT_CUDA_INFO"
	.sectionflags	@""
	.align	4


	//----- nvinfo : EIATTR_CUDA_API_VERSION
	.align		4
        /*0000*/ 	.byte	0x04, 0x37
        /*0002*/ 	.short	(.L_7 - .L_6)
.L_6:
        /*0004*/ 	.word	0x00000082


	//----- nvinfo : EIATTR_KPARAM_INFO
	.align		4
.L_7:
        /*0008*/ 	.byte	0x04, 0x17
        /*000a*/ 	.short	(.L_9 - .L_8)
.L_8:
        /*000c*/ 	.word	0x00000000
        /*0010*/ 	.short	0x0004
        /*0012*/ 	.short	0x001c
        /*0014*/ 	.byte	0x00, 0xf0, 0x11, 0x00


	//----- nvinfo : EIATTR_KPARAM_INFO
	.align		4
.L_9:
        /*0018*/ 	.byte	0x04, 0x17
        /*001a*/ 	.short	(.L_11 - .L_10)
.L_10:
        /*001c*/ 	.word	0x00000000
        /*0020*/ 	.short	0x0003
        /*0022*/ 	.short	0x0018
        /*0024*/ 	.byte	0x00, 0xf0, 0x11, 0x00


	//----- nvinfo : EIATTR_KPARAM_INFO
	.align		4
.L_11:
        /*0028*/ 	.byte	0x04, 0x17
        /*002a*/ 	.short	(.L_13 - .L_12)
.L_12:
        /*002c*/ 	.word	0x00000000
        /*0030*/ 	.short	0x0002
        /*0032*/ 	.short	0x0010
        /*0034*/ 	.byte	0x00, 0xf5, 0x21, 0x00


	//----- nvinfo : EIATTR_KPARAM_INFO
	.align		4
.L_13:
        /*0038*/ 	.byte	0x04, 0x17
        /*003a*/ 	.short	(.L_15 - .L_14)
.L_14:
        /*003c*/ 	.word	0x00000000
        /*0040*/ 	.short	0x0001
        /*0042*/ 	.short	0x0008
        /*0044*/ 	.byte	0x00, 0xf5, 0x21, 0x00


	//----- nvinfo : EIATTR_KPARAM_INFO
	.align		4
.L_15:
        /*0048*/ 	.byte	0x04, 0x17
        /*004a*/ 	.short	(.L_17 - .L_16)
.L_16:
        /*004c*/ 	.word	0x00000000
        /*0050*/ 	.short	0x0000
        /*0052*/ 	.short	0x0000
        /*0054*/ 	.byte	0x00, 0xf5, 0x21, 0x00


	//----- nvinfo : EIATTR_SPARSE_MMA_MASK
	.align		4
.L_17:
        /*0058*/ 	.byte	0x03, 0x50
        /*005a*/ 	.short	0x0000


	//----- nvinfo : EIATTR_MAXREG_COUNT
	.align		4
        /*005c*/ 	.byte	0x03, 0x1b
        /*005e*/ 	.short	0x00ff


	//----- nvinfo : EIATTR_MERCURY_ISA_VERSION
	.align		4
        /*0060*/ 	.byte	0x03, 0x5f
        /*0062*/ 	.short	0x0101


	//----- nvinfo : EIATTR_VRC_CTA_INIT_COUNT
	.align		4
        /*0064*/ 	.byte	0x02, 0x4a
	.zero		1
	.zero		1


	//----- nvinfo : EIATTR_EXIT_INSTR_OFFSETS
	.align		4
        /*0068*/ 	.byte	0x04, 0x1c
        /*006a*/ 	.short	(.L_19 - .L_18)


	//   ....[0]....
.L_18:
        /*006c*/ 	.word	0x00000070


	//   ....[1]....
        /*0070*/ 	.word	0x00000130


	//----- nvinfo : EIATTR_CBANK_PARAM_SIZE
	.align		4
.L_19:
        /*0074*/ 	.byte	0x03, 0x19
        /*0076*/ 	.short	0x0020


	//----- nvinfo : EIATTR_PARAM_CBANK
	.align		4
        /*0078*/ 	.byte	0x04, 0x0a
        /*007a*/ 	.short	(.L_21 - .L_20)
	.align		4
.L_20:
        /*007c*/ 	.word	index@(.nv.constant0._Z12mat_hadamardPfS_S_ii)
        /*0080*/ 	.short	0x0380
        /*0082*/ 	.short	0x0020


	//----- nvinfo : EIATTR_SW_WAR
	.align		4
.L_21:
        /*0084*/ 	.byte	0x04, 0x36
        /*0086*/ 	.short	(.L_23 - .L_22)
.L_22:
        /*0088*/ 	.word	0x00000008
.L_23:


//--------------------- .nv.callgraph             --------------------------
	.section	.nv.callgraph,"",@"SHT_CUDA_CALLGRAPH"
	.align	4
	.sectionentsize	8
	.align		4
        /*0000*/ 	.word	0x00000000
	.align		4
        /*0004*/ 	.word	0xffffffff
	.align		4
        /*0008*/ 	.word	0x00000000
	.align		4
        /*000c*/ 	.word	0xfffffffe
	.align		4
        /*0010*/ 	.word	0x00000000
	.align		4
        /*0014*/ 	.word	0xfffffffd
	.align		4
        /*0018*/ 	.word	0x00000000
	.align		4
        /*001c*/ 	.word	0xfffffffc


//--------------------- .text._Z12mat_hadamardPfS_S_ii --------------------------
	.section	.text._Z12mat_hadamardPfS_S_ii,"ax",@progbits
	.align	128
        .global         _Z12mat_hadamardPfS_S_ii
        .type           _Z12mat_hadamardPfS_S_ii,@function
        .size           _Z12mat_hadamardPfS_S_ii,(.L_x_1 - _Z12mat_hadamardPfS_S_ii)
        .other          _Z12mat_hadamardPfS_S_ii,@"STO_CUDA_ENTRY STV_DEFAULT"
_Z12mat_hadamardPfS_S_ii:
.text._Z12mat_hadamardPfS_S_ii:
[----:B------:R-:W-:Y:S01]  /*0000*/  LDC R1, c[0x0][0x37c] ;  /* 0x0000df00ff017b82 */ /* 0x000fe20000000800 */
[----:B------:R-:W0:Y:S01]  /*0010*/  S2R R0, SR_TID.Y ;  /* 0x0000000000007919 */ /* 0x000e220000002200 */
[----:B------:R-:W0:Y:S01]  /*0020*/  LDCU.64 UR4, c[0x0][0x398] ;  /* 0x00007300ff0477ac */ /* 0x000e220008000a00 */
[----:B------:R-:W1:Y:S01]  /*0030*/  S2R R9, SR_TID.X ;  /* 0x0000000000097919 */ /* 0x000e620000002100 */
[----:B0-----:R-:W-:-:S04]  /*0040*/  ISETP.GE.AND P0, PT, R0, UR5, PT ;  /* 0x0000000500007c0c */ /* 0x001fc8000bf06270 */
[C---:B-1----:R-:W-:Y:S01]  /*0050*/  ISETP.GE.OR P0, PT, R9.reuse, UR4, P0 ;  /* 0x0000000409007c0c */ /* 0x042fe20008706670 */
[----:B------:R-:W-:-:S12]  /*0060*/  IMAD R9, R9, UR5, R0 ;  /* 0x0000000509097c24 */ /* 0x000fd8000f8e0200 */
[----:B------:R-:W-:Y:S05]  /*0070*/  @P0 EXIT ;  /* 0x000000000000094d */ /* 0x000fea0003800000 */
[----:B------:R-:W0:Y:S01]  /*0080*/  LDC.64 R2, c[0x0][0x380] ;  /* 0x0000e000ff027b82 */ /* 0x000e220000000a00 */
[----:B------:R-:W1:Y:S07]  /*0090*/  LDCU.64 UR4, c[0x0][0x358] ;  /* 0x00006b00ff0477ac */ /* 0x000e6e0008000a00 */
[----:B------:R-:W2:Y:S08]  /*00a0*/  LDC.64 R4, c[0x0][0x388] ;  /* 0x0000e200ff047b82 */ /* 0x000eb00000000a00 */
[----:B------:R-:W3:Y:S01]  /*00b0*/  LDC.64 R6, c[0x0][0x390] ;  /* 0x0000e400ff067b82 */ /* 0x000ee20000000a00 */
[----:B0-----:R-:W-:-:S06]  /*00c0*/  IMAD.WIDE R2, R9, 0x4, R2 ;  /* 0x0000000409027825 */ /* 0x001fcc00078e0202 */
[----:B-1----:R-:W4:Y:S01]  /*00d0*/  LDG.E R2, desc[UR4][R2.64] ;  /* 0x0000000402027981 */ /* 0x002f22000c1e1900 */
[----:B--2---:R-:W-:-:S06]  /*00e0*/  IMAD.WIDE R4, R9, 0x4, R4 ;  /* 0x0000000409047825 */ /* 0x004fcc00078e0204 */
[----:B------:R-:W4:Y:S01]  /*00f0*/  LDG.E R5, desc[UR4][R4.64] ;  /* 0x0000000404057981 */ /* 0x000f22000c1e1900 */
[----:B---3--:R-:W-:-:S04]  /*0100*/  IMAD.WIDE R6, R9, 0x4, R6 ;  /* 0x0000000409067825 */ /* 0x008fc800078e0206 */
[----:B----4-:R-:W-:-:S05]  /*0110*/  FMUL R9, R2, R5 ;  /* 0x0000000502097220 */ /* 0x010fca0000400000 */
[----:B------:R-:W-:Y:S01]  /*0120*/  STG.E desc[UR4][R6.64], R9 ;  /* 0x0000000906007986 */ /* 0x000fe2000c101904 */
[----:B------:R-:W-:Y:S05]  /*0130*/  EXIT ;  /* 0x000000000000794d */ /* 0x000fea0003800000 */
.L_x_0:
[----:B------:R-:W-:-:S00]  /*0140*/  BRA `(.L_x_0) ;  /* 0xfffffffc00fc7947 */ /* 0x000fc0000383ffff */
[----:B------:R-:W-:-:S00]  /*0150*/  NOP ;  /* 0x0000000000007918 */ /* 0x000fc00000000000 */
        /* <DEDUP_REMOVED lines=10> */
.L_x_1:


//--------------------- .nv.shared.reserved.0     --------------------------
	.section	.nv.shared.reserved.0,"aw",@nobits
	.weak		__nv_reservedSMEM_offset_0_alias
	.size		__nv_reservedSMEM_offset_0_alias, 0, 64
	.other		__nv_reservedSMEM_offset_0_alias,@"STO_CUDA_RESERVED_SHARED STV_DEFAULT"
__nv_reservedSMEM_offset_0_alias:
	.zero		0
	.zero		64


//--------------------- .nv.constant0._Z12mat_hadamardPfS_S_ii --------------------------
	.section	.nv.constant0._Z12mat_hadamardPfS_S_ii,"a",@progbits
	.sectionflags	@""
	.align	4
.nv.constant0._Z12mat_hadamardPfS_S_ii:
	.zero		928


//--------------------- SYMBOLS --------------------------

	.type		.nv.reservedSmem.offset0,@object
	.size		.nv.reservedSmem.offset0,0x4
